//
// Generated by NVIDIA NVVM Compiler
//
// Compiler Build ID: CL-36424714
// Cuda compilation tools, release 13.0, V13.0.88
// Based on NVVM 20.0.0
//

.version 9.0
.target sm_100
.address_size 64

	// .globl	_Z22histogram_range_kernelPKhPjjii
.extern .shared .align 16 .b8 shmem[];

.visible .entry _Z22histogram_range_kernelPKhPjjii(
	.param .u64 .ptr .align 1 _Z22histogram_range_kernelPKhPjjii_param_0,
	.param .u64 .ptr .align 1 _Z22histogram_range_kernelPKhPjjii_param_1,
	.param .u32 _Z22histogram_range_kernelPKhPjjii_param_2,
	.param .u32 _Z22histogram_range_kernelPKhPjjii_param_3,
	.param .u32 _Z22histogram_range_kernelPKhPjjii_param_4
)
{
	.reg .pred 	%p<75>;
	.reg .b16 	%rs<17>;
	.reg .b32 	%r<264>;
	.reg .b64 	%rd<13>;

	ld.param.u64 	%rd7, [_Z22histogram_range_kernelPKhPjjii_param_0];
	ld.param.u64 	%rd8, [_Z22histogram_range_kernelPKhPjjii_param_1];
	ld.param.u32 	%r46, [_Z22histogram_range_kernelPKhPjjii_param_2];
	ld.param.u32 	%r47, [_Z22histogram_range_kernelPKhPjjii_param_3];
	ld.param.u32 	%r48, [_Z22histogram_range_kernelPKhPjjii_param_4];
	sub.s32 	%r1, %r48, %r47;
	add.s32 	%r49, %r1, 32;
	shr.s32 	%r50, %r49, 31;
	shr.u32 	%r51, %r50, 27;
	add.s32 	%r52, %r49, %r51;
	shr.s32 	%r2, %r52, 5;
	and.b32  	%r3, %r52, -32;
	mov.u32 	%r263, %tid.x;
	and.b32  	%r5, %r263, 31;
	mov.u32 	%r6, %ntid.x;
	shl.b32 	%r7, %r2, 10;
	setp.ge.s32 	%p1, %r263, %r7;
	@%p1 bra 	$L__BB0_7;
	add.s32 	%r53, %r263, %r6;
	max.u32 	%r54, %r7, %r53;
	setp.lt.u32 	%p2, %r53, %r7;
	selp.u32 	%r55, 1, 0, %p2;
	add.s32 	%r56, %r53, %r55;
	sub.s32 	%r57, %r54, %r56;
	div.u32 	%r58, %r57, %r6;
	add.s32 	%r8, %r58, %r55;
	and.b32  	%r59, %r8, 3;
	setp.eq.s32 	%p3, %r59, 3;
	mov.u32 	%r260, %r263;
	@%p3 bra 	$L__BB0_4;
	add.s32 	%r60, %r8, 1;
	and.b32  	%r61, %r60, 3;
	shl.b32 	%r62, %r263, 2;
	mov.u32 	%r63, shmem;
	add.s32 	%r258, %r63, %r62;
	shl.b32 	%r10, %r6, 2;
	neg.s32 	%r257, %r61;
	mad.lo.s32 	%r260, %r6, %r61, %r263;
$L__BB0_3:
	.pragma "nounroll";
	mov.b32 	%r64, 0;
	st.shared.u32 	[%r258], %r64;
	add.s32 	%r258, %r258, %r10;
	add.s32 	%r257, %r257, 1;
	setp.ne.s32 	%p4, %r257, 0;
	@%p4 bra 	$L__BB0_3;
$L__BB0_4:
	setp.lt.u32 	%p5, %r8, 3;
	@%p5 bra 	$L__BB0_7;
	mov.u32 	%r66, shmem;
	shl.b32 	%r69, %r6, 2;
$L__BB0_6:
	shl.b32 	%r65, %r260, 2;
	add.s32 	%r67, %r66, %r65;
	mov.b32 	%r68, 0;
	st.shared.u32 	[%r67], %r68;
	add.s32 	%r70, %r67, %r69;
	st.shared.u32 	[%r70], %r68;
	add.s32 	%r71, %r70, %r69;
	st.shared.u32 	[%r71], %r68;
	add.s32 	%r72, %r71, %r69;
	st.shared.u32 	[%r72], %r68;
	add.s32 	%r260, %r69, %r260;
	setp.lt.s32 	%p6, %r260, %r7;
	@%p6 bra 	$L__BB0_6;
$L__BB0_7:
	bar.sync 	0;
	mov.u32 	%r73, %ctaid.x;
	mad.lo.s32 	%r74, %r73, %r6, %r263;
	shl.b32 	%r261, %r74, 4;
	setp.ge.u32 	%p7, %r261, %r46;
	@%p7 bra 	$L__BB0_58;
	mov.u32 	%r75, %nctaid.x;
	mul.lo.s32 	%r76, %r6, %r75;
	shl.b32 	%r21, %r76, 4;
	cvta.to.global.u64 	%rd1, %rd7;
$L__BB0_9:
	setp.ge.u32 	%p8, %r261, %r46;
	cvt.u64.u32 	%rd9, %r261;
	add.s64 	%rd2, %rd1, %rd9;
	@%p8 bra 	$L__BB0_12;
	ld.global.nc.u8 	%rs1, [%rd2];
	cvt.u32.u8 	%r23, %rs1;
	setp.lt.u32 	%p9, %r23, %r47;
	setp.lt.u32 	%p10, %r48, %r23;
	or.pred  	%p11, %p9, %p10;
	@%p11 bra 	$L__BB0_12;
	sub.s32 	%r77, %r23, %r47;
	mad.lo.s32 	%r78, %r77, %r3, %r5;
	shl.b32 	%r79, %r78, 2;
	mov.u32 	%r80, shmem;
	add.s32 	%r81, %r80, %r79;
	atom.shared.add.u32 	%r82, [%r81], 1;
$L__BB0_12:
	add.s32 	%r83, %r261, 1;
	setp.ge.u32 	%p12, %r83, %r46;
	@%p12 bra 	$L__BB0_15;
	ld.global.nc.u8 	%rs2, [%rd2+1];
	cvt.u32.u8 	%r24, %rs2;
	setp.lt.u32 	%p13, %r24, %r47;
	setp.lt.u32 	%p14, %r48, %r24;
	or.pred  	%p15, %p13, %p14;
	@%p15 bra 	$L__BB0_15;
	sub.s32 	%r84, %r24, %r47;
	mad.lo.s32 	%r85, %r84, %r3, %r5;
	shl.b32 	%r86, %r85, 2;
	mov.u32 	%r87, shmem;
	add.s32 	%r88, %r87, %r86;
	atom.shared.add.u32 	%r89, [%r88], 1;
$L__BB0_15:
	add.s32 	%r90, %r261, 2;
	setp.ge.u32 	%p16, %r90, %r46;
	@%p16 bra 	$L__BB0_18;
	ld.global.nc.u8 	%rs3, [%rd2+2];
	cvt.u32.u8 	%r25, %rs3;
	setp.lt.u32 	%p17, %r25, %r47;
	setp.lt.u32 	%p18, %r48, %r25;
	or.pred  	%p19, %p17, %p18;
	@%p19 bra 	$L__BB0_18;
	sub.s32 	%r91, %r25, %r47;
	mad.lo.s32 	%r92, %r91, %r3, %r5;
	shl.b32 	%r93, %r92, 2;
	mov.u32 	%r94, shmem;
	add.s32 	%r95, %r94, %r93;
	atom.shared.add.u32 	%r96, [%r95], 1;
$L__BB0_18:
	add.s32 	%r97, %r261, 3;
	setp.ge.u32 	%p20, %r97, %r46;
	@%p20 bra 	$L__BB0_21;
	ld.global.nc.u8 	%rs4, [%rd2+3];
	cvt.u32.u8 	%r26, %rs4;
	setp.lt.u32 	%p21, %r26, %r47;
	setp.lt.u32 	%p22, %r48, %r26;
	or.pred  	%p23, %p21, %p22;
	@%p23 bra 	$L__BB0_21;
	sub.s32 	%r98, %r26, %r47;
	mad.lo.s32 	%r99, %r98, %r3, %r5;
	shl.b32 	%r100, %r99, 2;
	mov.u32 	%r101, shmem;
	add.s32 	%r102, %r101, %r100;
	atom.shared.add.u32 	%r103, [%r102], 1;
$L__BB0_21:
	add.s32 	%r104, %r261, 4;
	setp.ge.u32 	%p24, %r104, %r46;
	@%p24 bra 	$L__BB0_24;
	ld.global.nc.u8 	%rs5, [%rd2+4];
	cvt.u32.u8 	%r27, %rs5;
	setp.lt.u32 	%p25, %r27, %r47;
	setp.lt.u32 	%p26, %r48, %r27;
	or.pred  	%p27, %p25, %p26;
	@%p27 bra 	$L__BB0_24;
	sub.s32 	%r105, %r27, %r47;
	mad.lo.s32 	%r106, %r105, %r3, %r5;
	shl.b32 	%r107, %r106, 2;
	mov.u32 	%r108, shmem;
	add.s32 	%r109, %r108, %r107;
	atom.shared.add.u32 	%r110, [%r109], 1;
$L__BB0_24:
	add.s32 	%r111, %r261, 5;
	setp.ge.u32 	%p28, %r111, %r46;
	@%p28 bra 	$L__BB0_27;
	ld.global.nc.u8 	%rs6, [%rd2+5];
	cvt.u32.u8 	%r28, %rs6;
	setp.lt.u32 	%p29, %r28, %r47;
	setp.lt.u32 	%p30, %r48, %r28;
	or.pred  	%p31, %p29, %p30;
	@%p31 bra 	$L__BB0_27;
	sub.s32 	%r112, %r28, %r47;
	mad.lo.s32 	%r113, %r112, %r3, %r5;
	shl.b32 	%r114, %r113, 2;
	mov.u32 	%r115, shmem;
	add.s32 	%r116, %r115, %r114;
	atom.shared.add.u32 	%r117, [%r116], 1;
$L__BB0_27:
	add.s32 	%r118, %r261, 6;
	setp.ge.u32 	%p32, %r118, %r46;
	@%p32 bra 	$L__BB0_30;
	ld.global.nc.u8 	%rs7, [%rd2+6];
	cvt.u32.u8 	%r29, %rs7;
	setp.lt.u32 	%p33, %r29, %r47;
	setp.lt.u32 	%p34, %r48, %r29;
	or.pred  	%p35, %p33, %p34;
	@%p35 bra 	$L__BB0_30;
	sub.s32 	%r119, %r29, %r47;
	mad.lo.s32 	%r120, %r119, %r3, %r5;
	shl.b32 	%r121, %r120, 2;
	mov.u32 	%r122, shmem;
	add.s32 	%r123, %r122, %r121;
	atom.shared.add.u32 	%r124, [%r123], 1;
$L__BB0_30:
	add.s32 	%r125, %r261, 7;
	setp.ge.u32 	%p36, %r125, %r46;
	@%p36 bra 	$L__BB0_33;
	ld.global.nc.u8 	%rs8, [%rd2+7];
	cvt.u32.u8 	%r30, %rs8;
	setp.lt.u32 	%p37, %r30, %r47;
	setp.lt.u32 	%p38, %r48, %r30;
	or.pred  	%p39, %p37, %p38;
	@%p39 bra 	$L__BB0_33;
	sub.s32 	%r126, %r30, %r47;
	mad.lo.s32 	%r127, %r126, %r3, %r5;
	shl.b32 	%r128, %r127, 2;
	mov.u32 	%r129, shmem;
	add.s32 	%r130, %r129, %r128;
	atom.shared.add.u32 	%r131, [%r130], 1;
$L__BB0_33:
	add.s32 	%r132, %r261, 8;
	setp.ge.u32 	%p40, %r132, %r46;
	@%p40 bra 	$L__BB0_36;
	ld.global.nc.u8 	%rs9, [%rd2+8];
	cvt.u32.u8 	%r31, %rs9;
	setp.lt.u32 	%p41, %r31, %r47;
	setp.lt.u32 	%p42, %r48, %r31;
	or.pred  	%p43, %p41, %p42;
	@%p43 bra 	$L__BB0_36;
	sub.s32 	%r133, %r31, %r47;
	mad.lo.s32 	%r134, %r133, %r3, %r5;
	shl.b32 	%r135, %r134, 2;
	mov.u32 	%r136, shmem;
	add.s32 	%r137, %r136, %r135;
	atom.shared.add.u32 	%r138, [%r137], 1;
$L__BB0_36:
	add.s32 	%r139, %r261, 9;
	setp.ge.u32 	%p44, %r139, %r46;
	@%p44 bra 	$L__BB0_39;
	ld.global.nc.u8 	%rs10, [%rd2+9];
	cvt.u32.u8 	%r32, %rs10;
	setp.lt.u32 	%p45, %r32, %r47;
	setp.lt.u32 	%p46, %r48, %r32;
	or.pred  	%p47, %p45, %p46;
	@%p47 bra 	$L__BB0_39;
	sub.s32 	%r140, %r32, %r47;
	mad.lo.s32 	%r141, %r140, %r3, %r5;
	shl.b32 	%r142, %r141, 2;
	mov.u32 	%r143, shmem;
	add.s32 	%r144, %r143, %r142;
	atom.shared.add.u32 	%r145, [%r144], 1;
$L__BB0_39:
	add.s32 	%r146, %r261, 10;
	setp.ge.u32 	%p48, %r146, %r46;
	@%p48 bra 	$L__BB0_42;
	ld.global.nc.u8 	%rs11, [%rd2+10];
	cvt.u32.u8 	%r33, %rs11;
	setp.lt.u32 	%p49, %r33, %r47;
	setp.lt.u32 	%p50, %r48, %r33;
	or.pred  	%p51, %p49, %p50;
	@%p51 bra 	$L__BB0_42;
	sub.s32 	%r147, %r33, %r47;
	mad.lo.s32 	%r148, %r147, %r3, %r5;
	shl.b32 	%r149, %r148, 2;
	mov.u32 	%r150, shmem;
	add.s32 	%r151, %r150, %r149;
	atom.shared.add.u32 	%r152, [%r151], 1;
$L__BB0_42:
	add.s32 	%r153, %r261, 11;
	setp.ge.u32 	%p52, %r153, %r46;
	@%p52 bra 	$L__BB0_45;
	ld.global.nc.u8 	%rs12, [%rd2+11];
	cvt.u32.u8 	%r34, %rs12;
	setp.lt.u32 	%p53, %r34, %r47;
	setp.lt.u32 	%p54, %r48, %r34;
	or.pred  	%p55, %p53, %p54;
	@%p55 bra 	$L__BB0_45;
	sub.s32 	%r154, %r34, %r47;
	mad.lo.s32 	%r155, %r154, %r3, %r5;
	shl.b32 	%r156, %r155, 2;
	mov.u32 	%r157, shmem;
	add.s32 	%r158, %r157, %r156;
	atom.shared.add.u32 	%r159, [%r158], 1;
$L__BB0_45:
	add.s32 	%r160, %r261, 12;
	setp.ge.u32 	%p56, %r160, %r46;
	@%p56 bra 	$L__BB0_48;
	ld.global.nc.u8 	%rs13, [%rd2+12];
	cvt.u32.u8 	%r35, %rs13;
	setp.lt.u32 	%p57, %r35, %r47;
	setp.lt.u32 	%p58, %r48, %r35;
	or.pred  	%p59, %p57, %p58;
	@%p59 bra 	$L__BB0_48;
	sub.s32 	%r161, %r35, %r47;
	mad.lo.s32 	%r162, %r161, %r3, %r5;
	shl.b32 	%r163, %r162, 2;
	mov.u32 	%r164, shmem;
	add.s32 	%r165, %r164, %r163;
	atom.shared.add.u32 	%r166, [%r165], 1;
$L__BB0_48:
	add.s32 	%r167, %r261, 13;
	setp.ge.u32 	%p60, %r167, %r46;
	@%p60 bra 	$L__BB0_51;
	ld.global.nc.u8 	%rs14, [%rd2+13];
	cvt.u32.u8 	%r36, %rs14;
	setp.lt.u32 	%p61, %r36, %r47;
	setp.lt.u32 	%p62, %r48, %r36;
	or.pred  	%p63, %p61, %p62;
	@%p63 bra 	$L__BB0_51;
	sub.s32 	%r168, %r36, %r47;
	mad.lo.s32 	%r169, %r168, %r3, %r5;
	shl.b32 	%r170, %r169, 2;
	mov.u32 	%r171, shmem;
	add.s32 	%r172, %r171, %r170;
	atom.shared.add.u32 	%r173, [%r172], 1;
$L__BB0_51:
	add.s32 	%r174, %r261, 14;
	setp.ge.u32 	%p64, %r174, %r46;
	@%p64 bra 	$L__BB0_54;
	ld.global.nc.u8 	%rs15, [%rd2+14];
	cvt.u32.u8 	%r37, %rs15;
	setp.lt.u32 	%p65, %r37, %r47;
	setp.lt.u32 	%p66, %r48, %r37;
	or.pred  	%p67, %p65, %p66;
	@%p67 bra 	$L__BB0_54;
	sub.s32 	%r175, %r37, %r47;
	mad.lo.s32 	%r176, %r175, %r3, %r5;
	shl.b32 	%r177, %r176, 2;
	mov.u32 	%r178, shmem;
	add.s32 	%r179, %r178, %r177;
	atom.shared.add.u32 	%r180, [%r179], 1;
$L__BB0_54:
	add.s32 	%r181, %r261, 15;
	setp.ge.u32 	%p68, %r181, %r46;
	@%p68 bra 	$L__BB0_57;
	ld.global.nc.u8 	%rs16, [%rd2+15];
	cvt.u32.u8 	%r38, %rs16;
	setp.lt.u32 	%p69, %r38, %r47;
	setp.lt.u32 	%p70, %r48, %r38;
	or.pred  	%p71, %p69, %p70;
	@%p71 bra 	$L__BB0_57;
	sub.s32 	%r182, %r38, %r47;
	mad.lo.s32 	%r183, %r182, %r3, %r5;
	shl.b32 	%r184, %r183, 2;
	mov.u32 	%r185, shmem;
	add.s32 	%r186, %r185, %r184;
	atom.shared.add.u32 	%r187, [%r186], 1;
$L__BB0_57:
	add.s32 	%r261, %r261, %r21;
	setp.lt.u32 	%p72, %r261, %r46;
	@%p72 bra 	$L__BB0_9;
$L__BB0_58:
	bar.sync 	0;
	setp.gt.s32 	%p73, %r263, %r1;
	@%p73 bra 	$L__BB0_61;
	mul.wide.u32 	%rd10, %r263, 4;
	cvta.to.global.u64 	%rd11, %rd8;
	add.s64 	%rd12, %rd11, %rd10;
	mul.wide.u32 	%rd4, %r6, 4;
	mul.lo.s32 	%r188, %r263, %r2;
	shl.b32 	%r189, %r188, 7;
	mov.u32 	%r190, shmem;
	add.s32 	%r191, %r189, %r190;
	add.s32 	%r262, %r191, 64;
	mul.lo.s32 	%r192, %r6, %r2;
	shl.b32 	%r41, %r192, 7;
$L__BB0_60:
	ld.shared.v4.u32 	{%r193, %r194, %r195, %r196}, [%r262+-64];
	add.s32 	%r197, %r194, %r193;
	add.s32 	%r198, %r195, %r197;
	add.s32 	%r199, %r196, %r198;
	ld.shared.v4.u32 	{%r200, %r201, %r202, %r203}, [%r262+-48];
	add.s32 	%r204, %r200, %r199;
	add.s32 	%r205, %r201, %r204;
	add.s32 	%r206, %r202, %r205;
	add.s32 	%r207, %r203, %r206;
	ld.shared.v4.u32 	{%r208, %r209, %r210, %r211}, [%r262+-32];
	add.s32 	%r212, %r208, %r207;
	add.s32 	%r213, %r209, %r212;
	add.s32 	%r214, %r210, %r213;
	add.s32 	%r215, %r211, %r214;
	ld.shared.v4.u32 	{%r216, %r217, %r218, %r219}, [%r262+-16];
	add.s32 	%r220, %r216, %r215;
	add.s32 	%r221, %r217, %r220;
	add.s32 	%r222, %r218, %r221;
	add.s32 	%r223, %r219, %r222;
	ld.shared.v4.u32 	{%r224, %r225, %r226, %r227}, [%r262];
	add.s32 	%r228, %r224, %r223;
	add.s32 	%r229, %r225, %r228;
	add.s32 	%r230, %r226, %r229;
	add.s32 	%r231, %r227, %r230;
	ld.shared.v4.u32 	{%r232, %r233, %r234, %r235}, [%r262+16];
	add.s32 	%r236, %r232, %r231;
	add.s32 	%r237, %r233, %r236;
	add.s32 	%r238, %r234, %r237;
	add.s32 	%r239, %r235, %r238;
	ld.shared.v4.u32 	{%r240, %r241, %r242, %r243}, [%r262+32];
	add.s32 	%r244, %r240, %r239;
	add.s32 	%r245, %r241, %r244;
	add.s32 	%r246, %r242, %r245;
	add.s32 	%r247, %r243, %r246;
	ld.shared.v4.u32 	{%r248, %r249, %r250, %r251}, [%r262+48];
	add.s32 	%r252, %r248, %r247;
	add.s32 	%r253, %r249, %r252;
	add.s32 	%r254, %r250, %r253;
	add.s32 	%r255, %r251, %r254;
	atom.global.add.u32 	%r256, [%rd12], %r255;
	add.s32 	%r263, %r263, %r6;
	add.s64 	%rd12, %rd12, %rd4;
	add.s32 	%r262, %r262, %r41;
	setp.le.s32 	%p74, %r263, %r1;
	@%p74 bra 	$L__BB0_60;
$L__BB0_61:
	ret;

}


// ===== COMPILED SASS (sm_100) =====

	.target	sm_100

	.elftype	@"ET_EXEC"


//--------------------- .note.nv.tkinfo           --------------------------
	.section	.note.nv.tkinfo,"",@"SHT_NOTE"
	.sectionflags	@"SHF_NOTE_NV_TKINFO"
	.tkinfo
        /*0018*/ 	.word	0x00000002
        /*0030*/ 	.string	""
        /*0030*/ 	.string	"ptxas"
        /*0030*/ 	.string	"Cuda compilation tools, release 13.0, V13.0.88"
        /*0030*/ 	.string	"Build cuda_13.0.r13.0/compiler.36424714_0"
        /*0030*/ 	.string	"-arch sm_100 -m 64 "



//--------------------- .note.nv.cuinfo           --------------------------
	.section	.note.nv.cuinfo,"",@"SHT_NOTE"
	.sectionflags	@"SHF_NOTE_NV_CUINFO"
        /*0018*/ 	.short	0x0002
        /*001a*/ 	.short	0x0064
        /*001c*/ 	.short	0x0082
	.zero		2


//--------------------- .nv.info                  --------------------------
	.section	.nv.info,"",@"SHT_CUDA_INFO"
	.align	4


	//----- nvinfo : EIATTR_REGCOUNT
	.align		4
        /*0000*/ 	.byte	0x04, 0x2f
        /*0002*/ 	.short	(.L_1 - .L_0)
	.align		4
.L_0:
        /*0004*/ 	.word	index@(_Z22histogram_range_kernelPKhPjjii)
        /*0008*/ 	.word	0x0000001e


	//----- nvinfo : EIATTR_FRAME_SIZE
	.align		4
.L_1:
        /*000c*/ 	.byte	0x04, 0x11
        /*000e*/ 	.short	(.L_3 - .L_2)
	.align		4
.L_2:
        /*0010*/ 	.word	index@(_Z22histogram_range_kernelPKhPjjii)
        /*0014*/ 	.word	0x00000000


	//----- nvinfo : EIATTR_MIN_STACK_SIZE
	.align		4
.L_3:
        /*0018*/ 	.byte	0x04, 0x12
        /*001a*/ 	.short	(.L_5 - .L_4)
	.align		4
.L_4:
        /*001c*/ 	.word	index@(_Z22histogram_range_kernelPKhPjjii)
        /*0020*/ 	.word	0x00000000
.L_5:


//--------------------- .nv.compat                --------------------------
	.section	.nv.compat,"",@"SHT_CUDA_COMPAT_INFO"
	.align	4
        /*0000*/ 	.byte	0x02, 0x09, 0x00, 0x00, 0x02, 0x02, 0x01, 0x00, 0x02, 0x05, 0x05, 0x00, 0x03, 0x07, 0x01, 0x01
        /*0010*/ 	.byte	0x02, 0x03, 0x00, 0x00, 0x02, 0x06, 0x01, 0x00, 0x04, 0x0b, 0x08, 0x00, 0x09, 0x00, 0x00, 0x00
        /*0020*/ 	.byte	0x00, 0x00, 0x00, 0x00


//--------------------- .nv.info._Z22histogram_range_kernelPKhPjjii --------------------------
	.section	.nv.info._Z22histogram_range_kernelPKhPjjii,"",@"SHT_CUDA_INFO"
	.sectionflags	@""
	.align	4


	//----- nvinfo : EIATTR_CUDA_API_VERSION
	.align		4
        /*0000*/ 	.byte	0x04, 0x37
        /*0002*/ 	.short	(.L_7 - .L_6)
.L_6:
        /*0004*/ 	.word	0x00000082


	//----- nvinfo : EIATTR_KPARAM_INFO
	.align		4
.L_7:
        /*0008*/ 	.byte	0x04, 0x17
        /*000a*/ 	.short	(.L_9 - .L_8)
.L_8:
        /*000c*/ 	.word	0x00000000
        /*0010*/ 	.short	0x0004
        /*0012*/ 	.short	0x0018
        /*0014*/ 	.byte	0x00, 0xf0, 0x11, 0x00


	//----- nvinfo : EIATTR_KPARAM_INFO
	.align		4
.L_9:
        /*0018*/ 	.byte	0x04, 0x17
        /*001a*/ 	.short	(.L_11 - .L_10)
.L_10:
        /*001c*/ 	.word	0x00000000
        /*0020*/ 	.short	0x0003
        /*0022*/ 	.short	0x0014
        /*0024*/ 	.byte	0x00, 0xf0, 0x11, 0x00


	//----- nvinfo : EIATTR_KPARAM_INFO
	.align		4
.L_11:
        /*0028*/ 	.byte	0x04, 0x17
        /*002a*/ 	.short	(.L_13 - .L_12)
.L_12:
        /*002c*/ 	.word	0x00000000
        /*0030*/ 	.short	0x0002
        /*0032*/ 	.short	0x0010
        /*0034*/ 	.byte	0x00, 0xf0, 0x11, 0x00


	//----- nvinfo : EIATTR_KPARAM_INFO
	.align		4
.L_13:
        /*0038*/ 	.byte	0x04, 0x17
        /*003a*/ 	.short	(.L_15 - .L_14)
.L_14:
        /*003c*/ 	.word	0x00000000
        /*0040*/ 	.short	0x0001
        /*0042*/ 	.short	0x0008
        /*0044*/ 	.byte	0x00, 0xf5, 0x21, 0x00


	//----- nvinfo : EIATTR_KPARAM_INFO
	.align		4
.L_15:
        /*0048*/ 	.byte	0x04, 0x17
        /*004a*/ 	.short	(.L_17 - .L_16)
.L_16:
        /*004c*/ 	.word	0x00000000
        /*0050*/ 	.short	0x0000
        /*0052*/ 	.short	0x0000
        /*0054*/ 	.byte	0x00, 0xf5, 0x21, 0x00


	//----- nvinfo : EIATTR_SPARSE_MMA_MASK
	.align		4
.L_17:
        /*0058*/ 	.byte	0x03, 0x50
        /*005a*/ 	.short	0x0000


	//----- nvinfo : EIATTR_MAXREG_COUNT
	.align		4
        /*005c*/ 	.byte	0x03, 0x1b
        /*005e*/ 	.short	0x00ff


	//----- nvinfo : EIATTR_NUM_BARRIERS
	.align		4
        /*0060*/ 	.byte	0x02, 0x4c
        /*0062*/ 	.byte	0x01
	.zero		1


	//----- nvinfo : EIATTR_MERCURY_ISA_VERSION
	.align		4
        /*0064*/ 	.byte	0x03, 0x5f
        /*0066*/ 	.short	0x0101


	//----- nvinfo : EIATTR_VRC_CTA_INIT_COUNT
	.align		4
        /*0068*/ 	.byte	0x02, 0x4a
	.zero		1
	.zero		1


	//----- nvinfo : EIATTR_EXIT_INSTR_OFFSETS
	.align		4
        /*006c*/ 	.byte	0x04, 0x1c
        /*006e*/ 	.short	(.L_19 - .L_18)


	//   ....[0]....
.L_18:
        /*0070*/ 	.word	0x00001620


	//   ....[1]....
        /*0074*/ 	.word	0x000018a0


	//----- nvinfo : EIATTR_CRS_STACK_SIZE
	.align		4
.L_19:
        /*0078*/ 	.byte	0x04, 0x1e
        /*007a*/ 	.short	(.L_21 - .L_20)
.L_20:
        /*007c*/ 	.word	0x00000000


	//----- nvinfo : EIATTR_CBANK_PARAM_SIZE
	.align		4
.L_21:
        /*0080*/ 	.byte	0x03, 0x19
        /*0082*/ 	.short	0x001c


	//----- nvinfo : EIATTR_PARAM_CBANK
	.align		4
        /*0084*/ 	.byte	0x04, 0x0a
        /*0086*/ 	.short	(.L_23 - .L_22)
	.align		4
.L_22:
        /*0088*/ 	.word	index@(.nv.constant0._Z22histogram_range_kernelPKhPjjii)
        /*008c*/ 	.short	0x0380
        /*008e*/ 	.short	0x001c


	//----- nvinfo : EIATTR_SW_WAR
	.align		4
.L_23:
        /*0090*/ 	.byte	0x04, 0x36
        /*0092*/ 	.short	(.L_25 - .L_24)
.L_24:
        /*0094*/ 	.word	0x00000008
.L_25:


//--------------------- .nv.callgraph             --------------------------
	.section	.nv.callgraph,"",@"SHT_CUDA_CALLGRAPH"
	.align	4
	.sectionentsize	8
	.align		4
        /*0000*/ 	.word	0x00000000
	.align		4
        /*0004*/ 	.word	0xffffffff
	.align		4
        /*0008*/ 	.word	0x00000000
	.align		4
        /*000c*/ 	.word	0xfffffffe
	.align		4
        /*0010*/ 	.word	0x00000000
	.align		4
        /*0014*/ 	.word	0xfffffffd
	.align		4
        /*0018*/ 	.word	0x00000000
	.align		4
        /*001c*/ 	.word	0xfffffffc


//--------------------- .text._Z22histogram_range_kernelPKhPjjii --------------------------
	.section	.text._Z22histogram_range_kernelPKhPjjii,"ax",@progbits
	.align	128
        .global         _Z22histogram_range_kernelPKhPjjii
        .type           _Z22histogram_range_kernelPKhPjjii,@function
        .size           _Z22histogram_range_kernelPKhPjjii,(.L_x_43 - _Z22histogram_range_kernelPKhPjjii)
        .other          _Z22histogram_range_kernelPKhPjjii,@"STO_CUDA_ENTRY STV_DEFAULT"
_Z22histogram_range_kernelPKhPjjii:
.text._Z22histogram_range_kernelPKhPjjii:
[----:B------:R-:W-:Y:S08]  /*0000*/  LDC R1, c[0x0][0x37c] ;  /* 0x0000df00ff017b82 */ /* 0x000ff00000000800 */
[----:B------:R-:W0:Y:S01]  /*0010*/  LDC R24, c[0x0][0x394] ;  /* 0x0000e500ff187b82 */ /* 0x000e220000000800 */
[----:B------:R-:W0:Y:S01]  /*0020*/  LDCU UR4, c[0x0][0x398] ;  /* 0x00007300ff0477ac */ /* 0x000e220008000800 */
[----:B------:R-:W1:Y:S01]  /*0030*/  S2R R25, SR_TID.X ;  /* 0x0000000000197919 */ /* 0x000e620000002100 */
[----:B------:R-:W-:Y:S05]  /*0040*/  BSSY.RECONVERGENT B0, `(.L_x_0) ;  /* 0x0000046000007945 */ /* 0x000fea0003800200 */
[----:B------:R-:W2:Y:S01]  /*0050*/  LDC R0, c[0x0][0x360] ;  /* 0x0000d800ff007b82 */ /* 0x000ea20000000800 */
[----:B0-----:R-:W-:-:S05]  /*0060*/  IADD3 R24, PT, PT, -R24, UR4, RZ ;  /* 0x0000000418187c10 */ /* 0x001fca000fffe1ff */
[----:B------:R-:W-:-:S05]  /*0070*/  VIADD R4, R24, 0x20 ;  /* 0x0000002018047836 */ /* 0x000fca0000000000 */
[----:B------:R-:W-:Y:S02]  /*0080*/  SHF.R.S32.HI R3, RZ, 0x1f, R4 ;  /* 0x0000001fff037819 */ /* 0x000fe40000011404 */
[----:B-1----:R-:W-:Y:S02]  /*0090*/  LOP3.LUT R2, R25, 0x1f, RZ, 0xc0, !PT ;  /* 0x0000001f19027812 */ /* 0x002fe400078ec0ff */
[----:B------:R-:W-:-:S04]  /*00a0*/  LEA.HI R4, R3, R4, RZ, 0x5 ;  /* 0x0000000403047211 */ /* 0x000fc800078f28ff */
[----:B------:R-:W-:-:S05]  /*00b0*/  SHF.R.S32.HI R3, RZ, 0x5, R4 ;  /* 0x00000005ff037819 */ /* 0x000fca0000011404 */
[----:B------:R-:W-:-:S05]  /*00c0*/  IMAD.SHL.U32 R6, R3, 0x400, RZ ;  /* 0x0000040003067824 */ /* 0x000fca00078e00ff */
[----:B------:R-:W-:-:S13]  /*00d0*/  ISETP.GE.AND P0, PT, R25, R6, PT ;  /* 0x000000061900720c */ /* 0x000fda0003f06270 */
[----:B--2---:R-:W-:Y:S05]  /*00e0*/  @P0 BRA `(.L_x_1) ;  /* 0x0000000000ec0947 */ /* 0x004fea0003800000 */
[----:B------:R-:W0:Y:S01]  /*00f0*/  I2F.U32.RP R11, R0 ;  /* 0x00000000000b7306 */ /* 0x000e220000209000 */
[----:B------:R-:W-:Y:S01]  /*0100*/  IMAD.IADD R5, R25, 0x1, R0 ;  /* 0x0000000119057824 */ /* 0x000fe200078e0200 */
[----:B------:R-:W-:Y:S01]  /*0110*/  ISETP.NE.U32.AND P2, PT, R0, RZ, PT ;  /* 0x000000ff0000720c */ /* 0x000fe20003f45070 */
[----:B------:R-:W-:Y:S03]  /*0120*/  BSSY.RECONVERGENT B1, `(.L_x_2) ;  /* 0x0000028000017945 */ /* 0x000fe60003800200 */
[----:B------:R-:W-:Y:S02]  /*0130*/  ISETP.GE.U32.AND P0, PT, R5, R6, PT ;  /* 0x000000060500720c */ /* 0x000fe40003f06070 */
[----:B------:R-:W-:Y:S02]  /*0140*/  VIMNMX.U32 R10, PT, PT, R6, R5, !PT ;  /* 0x00000005060a7248 */ /* 0x000fe40007fe0000 */
[----:B------:R-:W-:-:S04]  /*0150*/  SEL R7, RZ, 0x1, P0 ;  /* 0x00000001ff077807 */ /* 0x000fc80000000000 */
[----:B------:R-:W-:Y:S01]  /*0160*/  IADD3 R5, PT, PT, R10, -R5, -R7 ;  /* 0x800000050a057210 */ /* 0x000fe20007ffe807 */
[----:B0-----:R-:W0:Y:S02]  /*0170*/  MUFU.RCP R11, R11 ;  /* 0x0000000b000b7308 */ /* 0x001e240000001000 */
[----:B0-----:R-:W-:-:S06]  /*0180*/  VIADD R8, R11, 0xffffffe ;  /* 0x0ffffffe0b087836 */ /* 0x001fcc0000000000 */
[----:B------:R0:W1:Y:S02]  /*0190*/  F2I.FTZ.U32.TRUNC.NTZ R9, R8 ;  /* 0x0000000800097305 */ /* 0x000064000021f000 */
[----:B0-----:R-:W-:Y:S02]  /*01a0*/  IMAD.MOV.U32 R8, RZ, RZ, RZ ;  /* 0x000000ffff087224 */ /* 0x001fe400078e00ff */
[----:B-1----:R-:W-:-:S04]  /*01b0*/  IMAD.MOV R13, RZ, RZ, -R9 ;  /* 0x000000ffff0d7224 */ /* 0x002fc800078e0a09 */
[----:B------:R-:W-:-:S04]  /*01c0*/  IMAD R13, R13, R0, RZ ;  /* 0x000000000d0d7224 */ /* 0x000fc800078e02ff */
[----:B------:R-:W-:-:S06]  /*01d0*/  IMAD.HI.U32 R12, R9, R13, R8 ;  /* 0x0000000d090c7227 */ /* 0x000fcc00078e0008 */
[----:B------:R-:W-:-:S04]  /*01e0*/  IMAD.HI.U32 R12, R12, R5, RZ ;  /* 0x000000050c0c7227 */ /* 0x000fc800078e00ff */
[----:B------:R-:W-:-:S04]  /*01f0*/  IMAD.MOV R8, RZ, RZ, -R12 ;  /* 0x000000ffff087224 */ /* 0x000fc800078e0a0c */
[----:B------:R-:W-:-:S05]  /*0200*/  IMAD R5, R0, R8, R5 ;  /* 0x0000000800057224 */ /* 0x000fca00078e0205 */
[----:B------:R-:W-:-:S13]  /*0210*/  ISETP.GE.U32.AND P0, PT, R5, R0, PT ;  /* 0x000000000500720c */ /* 0x000fda0003f06070 */
[----:B------:R-:W-:Y:S02]  /*0220*/  @P0 IMAD.IADD R5, R5, 0x1, -R0 ;  /* 0x0000000105050824 */ /* 0x000fe400078e0a00 */
[----:B------:R-:W-:-:S03]  /*0230*/  @P0 VIADD R12, R12, 0x1 ;  /* 0x000000010c0c0836 */ /* 0x000fc60000000000 */
[----:B------:R-:W-:-:S13]  /*0240*/  ISETP.GE.U32.AND P1, PT, R5, R0, PT ;  /* 0x000000000500720c */ /* 0x000fda0003f26070 */
[----:B------:R-:W-:Y:S01]  /*0250*/  @P1 VIADD R12, R12, 0x1 ;  /* 0x000000010c0c1836 */ /* 0x000fe20000000000 */
[----:B------:R-:W-:-:S05]  /*0260*/  @!P2 LOP3.LUT R12, RZ, R0, RZ, 0x33, !PT ;  /* 0x00000000ff0ca212 */ /* 0x000fca00078e33ff */
[----:B------:R-:W-:-:S05]  /*0270*/  IMAD.IADD R7, R7, 0x1, R12 ;  /* 0x0000000107077824 */ /* 0x000fca00078e020c */
[C---:B------:R-:W-:Y:S02]  /*0280*/  LOP3.LUT R5, R7.reuse, 0x3, RZ, 0xc0, !PT ;  /* 0x0000000307057812 */ /* 0x040fe400078ec0ff */
[----:B------:R-:W-:Y:S02]  /*0290*/  ISETP.GE.U32.AND P1, PT, R7, 0x3, PT ;  /* 0x000000030700780c */ /* 0x000fe40003f26070 */
[----:B------:R-:W-:Y:S01]  /*02a0*/  ISETP.NE.AND P0, PT, R5, 0x3, PT ;  /* 0x000000030500780c */ /* 0x000fe20003f05270 */
[----:B------:R-:W-:-:S12]  /*02b0*/  IMAD.MOV.U32 R5, RZ, RZ, R25 ;  /* 0x000000ffff057224 */ /* 0x000fd800078e0019 */
[----:B------:R-:W-:Y:S05]  /*02c0*/  @!P0 BRA `(.L_x_3) ;  /* 0x0000000000348947 */ /* 0x000fea0003800000 */
[----:B------:R-:W0:Y:S01]  /*02d0*/  S2UR UR5, SR_CgaCtaId ;  /* 0x00000000000579c3 */ /* 0x000e220000008800 */
[----:B------:R-:W-:Y:S01]  /*02e0*/  VIADD R5, R7, 0x1 ;  /* 0x0000000107057836 */ /* 0x000fe20000000000 */
[----:B------:R-:W-:-:S04]  /*02f0*/  UMOV UR4, 0x400 ;  /* 0x0000040000047882 */ /* 0x000fc80000000000 */
[----:B------:R-:W-:-:S05]  /*0300*/  LOP3.LUT R7, R5, 0x3, RZ, 0xc0, !PT ;  /* 0x0000000305077812 */ /* 0x000fca00078ec0ff */
[----:B------:R-:W-:Y:S02]  /*0310*/  IMAD R5, R7, R0, R25 ;  /* 0x0000000007057224 */ /* 0x000fe400078e0219 */
[----:B------:R-:W-:Y:S01]  /*0320*/  IMAD.MOV R8, RZ, RZ, -R7 ;  /* 0x000000ffff087224 */ /* 0x000fe200078e0a07 */
[----:B0-----:R-:W-:-:S06]  /*0330*/  ULEA UR4, UR5, UR4, 0x18 ;  /* 0x0000000405047291 */ /* 0x001fcc000f8ec0ff */
[----:B------:R-:W-:-:S07]  /*0340*/  LEA R7, R25, UR4, 0x2 ;  /* 0x0000000419077c11 */ /* 0x000fce000f8e10ff */
.L_x_4:
[----:B------:R-:W-:Y:S01]  /*0350*/  VIADD R8, R8, 0x1 ;  /* 0x0000000108087836 */ /* 0x000fe20000000000 */
[----:B------:R0:W-:Y:S04]  /*0360*/  STS [R7], RZ ;  /* 0x000000ff07007388 */ /* 0x0001e80000000800 */
[----:B------:R-:W-:Y:S01]  /*0370*/  ISETP.NE.AND P0, PT, R8, RZ, PT ;  /* 0x000000ff0800720c */ /* 0x000fe20003f05270 */
[----:B0-----:R-:W-:-:S12]  /*0380*/  IMAD R7, R0, 0x4, R7 ;  /* 0x0000000400077824 */ /* 0x001fd800078e0207 */
[----:B------:R-:W-:Y:S05]  /*0390*/  @P0 BRA `(.L_x_4) ;  /* 0xfffffffc00ec0947 */ /* 0x000fea000383ffff */
.L_x_3:
[----:B------:R-:W-:Y:S05]  /*03a0*/  BSYNC.RECONVERGENT B1 ;  /* 0x0000000000017941 */ /* 0x000fea0003800200 */
.L_x_2:
[----:B------:R-:W-:Y:S05]  /*03b0*/  @!P1 BRA `(.L_x_1) ;  /* 0x0000000000389947 */ /* 0x000fea0003800000 */
[----:B------:R-:W0:Y:S01]  /*03c0*/  S2R R8, SR_CgaCtaId ;  /* 0x0000000000087919 */ /* 0x000e220000008800 */
[----:B------:R-:W-:-:S04]  /*03d0*/  MOV R7, 0x400 ;  /* 0x0000040000077802 */ /* 0x000fc80000000f00 */
[----:B0-----:R-:W-:-:S07]  /*03e0*/  LEA R10, R8, R7, 0x18 ;  /* 0x00000007080a7211 */ /* 0x001fce00078ec0ff */
.L_x_5:
[----:B0-----:R-:W-:Y:S02]  /*03f0*/  IMAD R7, R5, 0x4, R10 ;  /* 0x0000000405077824 */ /* 0x001fe400078e020a */
[C---:B------:R-:W-:Y:S02]  /*0400*/  IMAD R5, R0.reuse, 0x4, R5 ;  /* 0x0000000400057824 */ /* 0x040fe400078e0205 */
[C---:B------:R-:W-:Y:S01]  /*0410*/  IMAD R9, R0.reuse, 0x4, R7 ;  /* 0x0000000400097824 */ /* 0x040fe200078e0207 */
[----:B------:R0:W-:Y:S02]  /*0420*/  STS [R7], RZ ;  /* 0x000000ff07007388 */ /* 0x0001e40000000800 */
[----:B------:R-:W-:Y:S01]  /*0430*/  ISETP.GE.AND P0, PT, R5, R6, PT ;  /* 0x000000060500720c */ /* 0x000fe20003f06270 */
[C---:B------:R-:W-:Y:S01]  /*0440*/  IMAD R11, R0.reuse, 0x4, R9 ;  /* 0x00000004000b7824 */ /* 0x040fe200078e0209 */
[----:B------:R0:W-:Y:S03]  /*0450*/  STS [R9], RZ ;  /* 0x000000ff09007388 */ /* 0x0001e60000000800 */
[----:B------:R-:W-:Y:S01]  /*0460*/  IMAD R8, R0, 0x4, R11 ;  /* 0x0000000400087824 */ /* 0x000fe200078e020b */
[----:B------:R0:W-:Y:S04]  /*0470*/  STS [R11], RZ ;  /* 0x000000ff0b007388 */ /* 0x0001e80000000800 */
[----:B------:R0:W-:Y:S03]  /*0480*/  STS [R8], RZ ;  /* 0x000000ff08007388 */ /* 0x0001e60000000800 */
[----:B------:R-:W-:Y:S05]  /*0490*/  @!P0 BRA `(.L_x_5) ;  /* 0xfffffffc00d48947 */ /* 0x000fea000383ffff */
.L_x_1:
[----:B------:R-:W-:Y:S05]  /*04a0*/  BSYNC.RECONVERGENT B0 ;  /* 0x0000000000007941 */ /* 0x000fea0003800200 */
.L_x_0:
[----:B------:R-:W1:Y:S01]  /*04b0*/  S2UR UR4, SR_CTAID.X ;  /* 0x00000000000479c3 */ /* 0x000e620000002500 */
[----:B------:R-:W2:Y:S01]  /*04c0*/  LDCU UR5, c[0x0][0x390] ;  /* 0x00007200ff0577ac */ /* 0x000ea20008000800 */
[----:B------:R-:W-:Y:S01]  /*04d0*/  BSSY.RECONVERGENT B0, `(.L_x_6) ;  /* 0x0000112000007945 */ /* 0x000fe20003800200 */
[----:B------:R-:W3:Y:S01]  /*04e0*/  LDCU.64 UR6, c[0x0][0x358] ;  /* 0x00006b00ff0677ac */ /* 0x000ee20008000a00 */
[----:B------:R-:W4:Y:S01]  /*04f0*/  LDCU UR10, c[0x0][0x398] ;  /* 0x00007300ff0a77ac */ /* 0x000f220008000800 */
[----:B------:R-:W0:Y:S01]  /*0500*/  LDCU.64 UR8, c[0x0][0x380] ;  /* 0x00007000ff0877ac */ /* 0x000e220008000a00 */
[----:B-1----:R-:W-:-:S04]  /*0510*/  IMAD R5, R0, UR4, R25 ;  /* 0x0000000400057c24 */ /* 0x002fc8000f8e0219 */
[----:B0-----:R-:W-:Y:S01]  /*0520*/  IMAD.SHL.U32 R8, R5, 0x10, RZ ;  /* 0x0000001005087824 */ /* 0x001fe200078e00ff */
[----:B------:R-:W-:Y:S04]  /*0530*/  BAR.SYNC.DEFER_BLOCKING 0x0 ;  /* 0x0000000000007b1d */ /* 0x000fe80000010000 */
[----:B--2---:R-:W-:-:S13]  /*0540*/  ISETP.GE.U32.AND P0, PT, R8, UR5, PT ;  /* 0x0000000508007c0c */ /* 0x004fda000bf06070 */
[----:B---34-:R-:W-:Y:S05]  /*0550*/  @P0 BRA `(.L_x_7) ;  /* 0x0000001000240947 */ /* 0x018fea0003800000 */
[----:B------:R-:W0:Y:S01]  /*0560*/  LDC R6, c[0x0][0x394] ;  /* 0x0000e500ff067b82 */ /* 0x000e220000000800 */
[----:B------:R-:W1:Y:S01]  /*0570*/  LDCU UR4, c[0x0][0x370] ;  /* 0x00006e00ff0477ac */ /* 0x000e620008000800 */
[----:B------:R-:W-:-:S06]  /*0580*/  LOP3.LUT R9, R4, 0xffffffe0, RZ, 0xc0, !PT ;  /* 0xffffffe004097812 */ /* 0x000fcc00078ec0ff */
[----:B------:R-:W2:Y:S01]  /*0590*/  LDC R7, c[0x0][0x390] ;  /* 0x0000e400ff077b82 */ /* 0x000ea20000000800 */
[----:B-1----:R-:W-:-:S07]  /*05a0*/  IMAD R11, R0, UR4, RZ ;  /* 0x00000004000b7c24 */ /* 0x002fce000f8e02ff */
.L_x_40:
[C---:B0-----:R-:W-:Y:S01]  /*05b0*/  VIADD R4, R8.reuse, 0x1 ;  /* 0x0000000108047836 */ /* 0x041fe20000000000 */
[CC--:B--2---:R-:W-:Y:S01]  /*05c0*/  ISETP.GE.U32.AND P0, PT, R8.reuse, R7.reuse, PT ;  /* 0x000000070800720c */ /* 0x0c4fe20003f06070 */
[C---:B------:R-:W-:Y:S01]  /*05d0*/  VIADD R12, R8.reuse, 0x3 ;  /* 0x00000003080c7836 */ /* 0x040fe20000000000 */
[----:B------:R-:W-:Y:S01]  /*05e0*/  BSSY.RECONVERGENT B1, `(.L_x_8) ;  /* 0x000001a000017945 */ /* 0x000fe20003800200 */
[----:B-1-34-:R-:W-:Y:S01]  /*05f0*/  VIADD R10, R8, 0x2 ;  /* 0x00000002080a7836 */ /* 0x01afe20000000000 */
[-C--:B------:R-:W-:Y:S01]  /*0600*/  ISETP.GE.U32.AND P1, PT, R4, R7.reuse, PT ;  /* 0x000000070400720c */ /* 0x080fe20003f26070 */
[----:B------:R-:W-:Y:S01]  /*0610*/  VIADD R4, R8, 0x4 ;  /* 0x0000000408047836 */ /* 0x000fe20000000000 */
[-C--:B------:R-:W-:Y:S01]  /*0620*/  ISETP.GE.U32.AND P3, PT, R12, R7.reuse, PT ;  /* 0x000000070c00720c */ /* 0x080fe20003f66070 */
[----:B------:R-:W-:Y:S01]  /*0630*/  VIADD R12, R8, 0x6 ;  /* 0x00000006080c7836 */ /* 0x000fe20000000000 */
[-C--:B------:R-:W-:Y:S01]  /*0640*/  ISETP.GE.U32.AND P2, PT, R10, R7.reuse, PT ;  /* 0x000000070a00720c */ /* 0x080fe20003f46070 */
[----:B------:R-:W-:Y:S01]  /*0650*/  VIADD R10, R8, 0x5 ;  /* 0x00000005080a7836 */ /* 0x000fe20000000000 */
[----:B------:R-:W-:-:S02]  /*0660*/  ISETP.GE.U32.AND P4, PT, R4, R7, PT ;  /* 0x000000070400720c */ /* 0x000fc40003f86070 */
[----:B------:R-:W-:Y:S02]  /*0670*/  IADD3 R4, P6, PT, R8, UR8, RZ ;  /* 0x0000000808047c10 */ /* 0x000fe4000ffde0ff */
[----:B------:R-:W-:-:S03]  /*0680*/  ISETP.GE.U32.AND P5, PT, R10, R7, PT ;  /* 0x000000070a00720c */ /* 0x000fc60003fa6070 */
[----:B------:R-:W-:Y:S01]  /*0690*/  IMAD.X R5, RZ, RZ, UR9, P6 ;  /* 0x00000009ff057e24 */ /* 0x000fe2000b0e06ff */
[----:B------:R-:W-:Y:S01]  /*06a0*/  ISETP.GE.U32.AND P6, PT, R12, R7, PT ;  /* 0x000000070c00720c */ /* 0x000fe20003fc6070 */
[----:B------:R-:W-:Y:S01]  /*06b0*/  VIADD R12, R8, 0x7 ;  /* 0x00000007080c7836 */ /* 0x000fe20000000000 */
[----:B------:R-:W-:Y:S11]  /*06c0*/  @P0 BRA `(.L_x_9) ;  /* 0x00000000002c0947 */ /* 0x000ff60003800000 */
[----:B------:R-:W2:Y:S02]  /*06d0*/  LDG.E.U8.CONSTANT R13, desc[UR6][R4.64] ;  /* 0x00000006040d7981 */ /* 0x000ea4000c1e9100 */
[----:B--2---:R-:W-:-:S04]  /*06e0*/  ISETP.GT.U32.AND P0, PT, R13, UR10, PT ;  /* 0x0000000a0d007c0c */ /* 0x004fc8000bf04070 */
[----:B0-----:R-:W-:-:S13]  /*06f0*/  ISETP.LT.U32.OR P0, PT, R13, R6, P0 ;  /* 0x000000060d00720c */ /* 0x001fda0000701470 */
[----:B------:R-:W-:Y:S05]  /*0700*/  @P0 BRA `(.L_x_9) ;  /* 0x00000000001c0947 */ /* 0x000fea0003800000 */
[----:B------:R-:W0:Y:S01]  /*0710*/  S2UR UR5, SR_CgaCtaId ;  /* 0x00000000000579c3 */ /* 0x000e220000008800 */
[----:B------:R-:W-:Y:S01]  /*0720*/  IMAD.IADD R10, R13, 0x1, -R6 ;  /* 0x000000010d0a7824 */ /* 0x000fe200078e0a06 */
[----:B------:R-:W-:-:S03]  /*0730*/  UMOV UR4, 0x400 ;  /* 0x0000040000047882 */ /* 0x000fc60000000000 */
[----:B------:R-:W-:Y:S01]  /*0740*/  IMAD R10, R10, R9, R2 ;  /* 0x000000090a0a7224 */ /* 0x000fe200078e0202 */
[----:B0-----:R-:W-:-:S06]  /*0750*/  ULEA UR4, UR5, UR4, 0x18 ;  /* 0x0000000405047291 */ /* 0x001fcc000f8ec0ff */
[----:B------:R-:W-:-:S05]  /*0760*/  LEA R10, R10, UR4, 0x2 ;  /* 0x000000040a0a7c11 */ /* 0x000fca000f8e10ff */
[----:B------:R1:W-:Y:S02]  /*0770*/  ATOMS.POPC.INC.32 RZ, [R10+URZ] ;  /* 0x000000000aff7f8c */ /* 0x0003e4000d8000ff */
.L_x_9:
[----:B------:R-:W-:Y:S05]  /*0780*/  BSYNC.RECONVERGENT B1 ;  /* 0x0000000000017941 */ /* 0x000fea0003800200 */
.L_x_8:
[----:B------:R-:W-:Y:S01]  /*0790*/  BSSY.RECONVERGENT B1, `(.L_x_10) ;  /* 0x000000f000017945 */ /* 0x000fe20003800200 */
[----:B------:R-:W-:Y:S01]  /*07a0*/  ISETP.GE.U32.AND P0, PT, R12, R7, PT ;  /* 0x000000070c00720c */ /* 0x000fe20003f06070 */
[----:B------:R-:W-:Y:S02]  /*07b0*/  VIADD R12, R8, 0x8 ;  /* 0x00000008080c7836 */ /* 0x000fe40000000000 */
[----:B------:R-:W-:Y:S10]  /*07c0*/  @P1 BRA `(.L_x_11) ;  /* 0x00000000002c1947 */ /* 0x000ff40003800000 */
[----:B------:R-:W2:Y:S02]  /*07d0*/  LDG.E.U8.CONSTANT R13, desc[UR6][R4.64+0x1] ;  /* 0x00000106040d7981 */ /* 0x000ea4000c1e9100 */
[----:B--2---:R-:W-:-:S04]  /*07e0*/  ISETP.GT.U32.AND P1, PT, R13, UR10, PT ;  /* 0x0000000a0d007c0c */ /* 0x004fc8000bf24070 */
[----:B0-----:R-:W-:-:S13]  /*07f0*/  ISETP.LT.U32.OR P1, PT, R13, R6, P1 ;  /* 0x000000060d00720c */ /* 0x001fda0000f21470 */
[----:B------:R-:W-:Y:S05]  /*0800*/  @P1 BRA `(.L_x_11) ;  /* 0x00000000001c1947 */ /* 0x000fea0003800000 */
[----:B------:R-:W0:Y:S01]  /*0810*/  S2UR UR5, SR_CgaCtaId ;  /* 0x00000000000579c3 */ /* 0x000e220000008800 */
[----:B-1----:R-:W-:Y:S01]  /*0820*/  IMAD.IADD R10, R13, 0x1, -R6 ;  /* 0x000000010d0a7824 */ /* 0x002fe200078e0a06 */
[----:B------:R-:W-:-:S03]  /*0830*/  UMOV UR4, 0x400 ;  /* 0x0000040000047882 */ /* 0x000fc60000000000 */
[----:B------:R-:W-:Y:S01]  /*0840*/  IMAD R10, R10, R9, R2 ;  /* 0x000000090a0a7224 */ /* 0x000fe200078e0202 */
[----:B0-----:R-:W-:-:S06]  /*0850*/  ULEA UR4, UR5, UR4, 0x18 ;  /* 0x0000000405047291 */ /* 0x001fcc000f8ec0ff */
[----:B------:R-:W-:-:S05]  /*0860*/  LEA R10, R10, UR4, 0x2 ;  /* 0x000000040a0a7c11 */ /* 0x000fca000f8e10ff */
[----:B------:R2:W-:Y:S02]  /*0870*/  ATOMS.POPC.INC.32 RZ, [R10+URZ] ;  /* 0x000000000aff7f8c */ /* 0x0005e4000d8000ff */
.L_x_11:
[----:B------:R-:W-:Y:S05]  /*0880*/  BSYNC.RECONVERGENT B1 ;  /* 0x0000000000017941 */ /* 0x000fea0003800200 */
.L_x_10:
[----:B------:R-:W-:Y:S01]  /*0890*/  BSSY.RECONVERGENT B1, `(.L_x_12) ;  /* 0x000000f000017945 */ /* 0x000fe20003800200 */
[----:B------:R-:W-:Y:S01]  /*08a0*/  ISETP.GE.U32.AND P1, PT, R12, R7, PT ;  /* 0x000000070c00720c */ /* 0x000fe20003f26070 */
[----:B------:R-:W-:Y:S02]  /*08b0*/  VIADD R12, R8, 0x9 ;  /* 0x00000009080c7836 */ /* 0x000fe40000000000 */
[----:B------:R-:W-:Y:S10]  /*08c0*/  @P2 BRA `(.L_x_13) ;  /* 0x00000000002c2947 */ /* 0x000ff40003800000 */
[----:B------:R-:W3:Y:S02]  /*08d0*/  LDG.E.U8.CONSTANT R13, desc[UR6][R4.64+0x2] ;  /* 0x00000206040d7981 */ /* 0x000ee4000c1e9100 */
[----:B---3--:R-:W-:-:S04]  /*08e0*/  ISETP.GT.U32.AND P2, PT, R13, UR10, PT ;  /* 0x0000000a0d007c0c */ /* 0x008fc8000bf44070 */
[----:B0-----:R-:W-:-:S13]  /*08f0*/  ISETP.LT.U32.OR P2, PT, R13, R6, P2 ;  /* 0x000000060d00720c */ /* 0x001fda0001741470 */
[----:B------:R-:W-:Y:S05]  /*0900*/  @P2 BRA `(.L_x_13) ;  /* 0x00000000001c2947 */ /* 0x000fea0003800000 */
[----:B------:R-:W0:Y:S01]  /*0910*/  S2UR UR5, SR_CgaCtaId ;  /* 0x00000000000579c3 */ /* 0x000e220000008800 */
[----:B-12---:R-:W-:Y:S01]  /*0920*/  IMAD.IADD R10, R13, 0x1, -R6 ;  /* 0x000000010d0a7824 */ /* 0x006fe200078e0a06 */
[----:B------:R-:W-:-:S03]  /*0930*/  UMOV UR4, 0x400 ;  /* 0x0000040000047882 */ /* 0x000fc60000000000 */
[----:B------:R-:W-:Y:S01]  /*0940*/  IMAD R10, R10, R9, R2 ;  /* 0x000000090a0a7224 */ /* 0x000fe200078e0202 */
[----:B0-----:R-:W-:-:S06]  /*0950*/  ULEA UR4, UR5, UR4, 0x18 ;  /* 0x0000000405047291 */ /* 0x001fcc000f8ec0ff */
[----:B------:R-:W-:-:S05]  /*0960*/  LEA R10, R10, UR4, 0x2 ;  /* 0x000000040a0a7c11 */ /* 0x000fca000f8e10ff */
[----:B------:R3:W-:Y:S02]  /*0970*/  ATOMS.POPC.INC.32 RZ, [R10+URZ] ;  /* 0x000000000aff7f8c */ /* 0x0007e4000d8000ff */
.L_x_13:
[----:B------:R-:W-:Y:S05]  /*0980*/  BSYNC.RECONVERGENT B1 ;  /* 0x0000000000017941 */ /* 0x000fea0003800200 */
.L_x_12:
[----:B------:R-:W-:Y:S01]  /*0990*/  BSSY.RECONVERGENT B1, `(.L_x_14) ;  /* 0x000000f000017945 */ /* 0x000fe20003800200 */
[----:B------:R-:W-:Y:S01]  /*09a0*/  ISETP.GE.U32.AND P2, PT, R12, R7, PT ;  /* 0x000000070c00720c */ /* 0x000fe20003f46070 */
[----:B------:R-:W-:Y:S02]  /*09b0*/  VIADD R12, R8, 0xa ;  /* 0x0000000a080c7836 */ /* 0x000fe40000000000 */
[----:B------:R-:W-:Y:S10]  /*09c0*/  @P3 BRA `(.L_x_15) ;  /* 0x00000000002c3947 */ /* 0x000ff40003800000 */
[----:B------:R-:W4:Y:S02]  /*09d0*/  LDG.E.U8.CONSTANT R13, desc[UR6][R4.64+0x3] ;  /* 0x00000306040d7981 */ /* 0x000f24000c1e9100 */
[----:B----4-:R-:W-:-:S04]  /*09e0*/  ISETP.GT.U32.AND P3, PT, R13, UR10, PT ;  /* 0x0000000a0d007c0c */ /* 0x010fc8000bf64070 */
[----:B0-----:R-:W-:-:S13]  /*09f0*/  ISETP.LT.U32.OR P3, PT, R13, R6, P3 ;  /* 0x000000060d00720c */ /* 0x001fda0001f61470 */
[----:B------:R-:W-:Y:S05]  /*0a00*/  @P3 BRA `(.L_x_15) ;  /* 0x00000000001c3947 */ /* 0x000fea0003800000 */
[----:B------:R-:W0:Y:S01]  /*0a10*/  S2UR UR5, SR_CgaCtaId ;  /* 0x00000000000579c3 */ /* 0x000e220000008800 */
[----:B-123--:R-:W-:Y:S01]  /*0a20*/  IMAD.IADD R10, R13, 0x1, -R6 ;  /* 0x000000010d0a7824 */ /* 0x00efe200078e0a06 */
[----:B------:R-:W-:-:S03]  /*0a30*/  UMOV UR4, 0x400 ;  /* 0x0000040000047882 */ /* 0x000fc60000000000 */
[----:B------:R-:W-:Y:S01]  /*0a40*/  IMAD R10, R10, R9, R2 ;  /* 0x000000090a0a7224 */ /* 0x000fe200078e0202 */
[----:B0-----:R-:W-:-:S06]  /*0a50*/  ULEA UR4, UR5, UR4, 0x18 ;  /* 0x0000000405047291 */ /* 0x001fcc000f8ec0ff */
[----:B------:R-:W-:-:S05]  /*0a60*/  LEA R10, R10, UR4, 0x2 ;  /* 0x000000040a0a7c11 */ /* 0x000fca000f8e10ff */
[----:B------:R4:W-:Y:S02]  /*0a70*/  ATOMS.POPC.INC.32 RZ, [R10+URZ] ;  /* 0x000000000aff7f8c */ /* 0x0009e4000d8000ff */
.L_x_15:
[----:B------:R-:W-:Y:S05]  /*0a80*/  BSYNC.RECONVERGENT B1 ;  /* 0x0000000000017941 */ /* 0x000fea0003800200 */
.L_x_14:
[----:B------:R-:W-:Y:S01]  /*0a90*/  BSSY.RECONVERGENT B1, `(.L_x_16) ;  /* 0x000000f000017945 */ /* 0x000fe20003800200 */
[----:B------:R-:W-:Y:S01]  /*0aa0*/  ISETP.GE.U32.AND P3, PT, R12, R7, PT ;  /* 0x000000070c00720c */ /* 0x000fe20003f66070 */
[----:B------:R-:W-:Y:S02]  /*0ab0*/  VIADD R12, R8, 0xb ;  /* 0x0000000b080c7836 */ /* 0x000fe40000000000 */
[----:B------:R-:W-:Y:S10]  /*0ac0*/  @P4 BRA `(.L_x_17) ;  /* 0x00000000002c4947 */ /* 0x000ff40003800000 */
[----:B------:R-:W5:Y:S02]  /*0ad0*/  LDG.E.U8.CONSTANT R13, desc[UR6][R4.64+0x4] ;  /* 0x00000406040d7981 */ /* 0x000f64000c1e9100 */
[----:B-----5:R-:W-:-:S04]  /*0ae0*/  ISETP.GT.U32.AND P4, PT, R13, UR10, PT ;  /* 0x0000000a0d007c0c */ /* 0x020fc8000bf84070 */
[----:B0-----:R-:W-:-:S13]  /*0af0*/  ISETP.LT.U32.OR P4, PT, R13, R6, P4 ;  /* 0x000000060d00720c */ /* 0x001fda0002781470 */
[----:B------:R-:W-:Y:S05]  /*0b00*/  @P4 BRA `(.L_x_17) ;  /* 0x00000000001c4947 */ /* 0x000fea0003800000 */
[----:B------:R-:W0:Y:S01]  /*0b10*/  S2UR UR5, SR_CgaCtaId ;  /* 0x00000000000579c3 */ /* 0x000e220000008800 */
[----:B-1234-:R-:W-:Y:S01]  /*0b20*/  IMAD.IADD R10, R13, 0x1, -R6 ;  /* 0x000000010d0a7824 */ /* 0x01efe200078e0a06 */
[----:B------:R-:W-:-:S03]  /*0b30*/  UMOV UR4, 0x400 ;  /* 0x0000040000047882 */ /* 0x000fc60000000000 */
[----:B------:R-:W-:Y:S01]  /*0b40*/  IMAD R10, R10, R9, R2 ;  /* 0x000000090a0a7224 */ /* 0x000fe200078e0202 */
[----:B0-----:R-:W-:-:S06]  /*0b50*/  ULEA UR4, UR5, UR4, 0x18 ;  /* 0x0000000405047291 */ /* 0x001fcc000f8ec0ff */
[----:B------:R-:W-:-:S05]  /*0b60*/  LEA R10, R10, UR4, 0x2 ;  /* 0x000000040a0a7c11 */ /* 0x000fca000f8e10ff */
[----:B------:R0:W-:Y:S02]  /*0b70*/  ATOMS.POPC.INC.32 RZ, [R10+URZ] ;  /* 0x000000000aff7f8c */ /* 0x0001e4000d8000ff */
.L_x_17:
[----:B------:R-:W-:Y:S05]  /*0b80*/  BSYNC.RECONVERGENT B1 ;  /* 0x0000000000017941 */ /* 0x000fea0003800200 */
.L_x_16:
        /* <DEDUP_REMOVED lines=15> */
.L_x_19:
[----:B------:R-:W-:Y:S05]  /*0c80*/  BSYNC.RECONVERGENT B1 ;  /* 0x0000000000017941 */ /* 0x000fea0003800200 */
.L_x_18:
        /* <DEDUP_REMOVED lines=15> */
.L_x_21:
[----:B------:R-:W-:Y:S05]  /*0d80*/  BSYNC.RECONVERGENT B1 ;  /* 0x0000000000017941 */ /* 0x000fea0003800200 */
.L_x_20:
        /* <DEDUP_REMOVED lines=15> */
.L_x_23:
[----:B------:R-:W-:Y:S05]  /*0e80*/  BSYNC.RECONVERGENT B1 ;  /* 0x0000000000017941 */ /* 0x000fea0003800200 */
.L_x_22:
        /* <DEDUP_REMOVED lines=15> */
.L_x_25:
[----:B------:R-:W-:Y:S05]  /*0f80*/  BSYNC.RECONVERGENT B1 ;  /* 0x0000000000017941 */ /* 0x000fea0003800200 */
.L_x_24:
[----:B------:R-:W-:Y:S01]  /*0f90*/  BSSY.RECONVERGENT B1, `(.L_x_26) ;  /* 0x000000e000017945 */ /* 0x000fe20003800200 */
[----:B------:R-:W-:-:S03]  /*0fa0*/  ISETP.GE.U32.AND P1, PT, R12, R7, PT ;  /* 0x000000070c00720c */ /* 0x000fc60003f26070 */
        /* <DEDUP_REMOVED lines=12> */
.L_x_27:
[----:B------:R-:W-:Y:S05]  /*1070*/  BSYNC.RECONVERGENT B1 ;  /* 0x0000000000017941 */ /* 0x000fea0003800200 */
.L_x_26:
[----:B------:R-:W-:Y:S04]  /*1080*/  BSSY.RECONVERGENT B1, `(.L_x_28) ;  /* 0x000000d000017945 */ /* 0x000fe80003800200 */
[----:B------:R-:W-:Y:S05]  /*1090*/  @P3 BRA `(.L_x_29) ;  /* 0x00000000002c3947 */ /* 0x000fea0003800000 */
        /* <DEDUP_REMOVED lines=11> */
.L_x_29:
[----:B------:R-:W-:Y:S05]  /*1150*/  BSYNC.RECONVERGENT B1 ;  /* 0x0000000000017941 */ /* 0x000fea0003800200 */
.L_x_28:
        /* <DEDUP_REMOVED lines=13> */
.L_x_31:
[----:B------:R-:W-:Y:S05]  /*1230*/  BSYNC.RECONVERGENT B1 ;  /* 0x0000000000017941 */ /* 0x000fea0003800200 */
.L_x_30:
        /* <DEDUP_REMOVED lines=13> */
.L_x_33:
[----:B------:R-:W-:Y:S05]  /*1310*/  BSYNC.RECONVERGENT B1 ;  /* 0x0000000000017941 */ /* 0x000fea0003800200 */
.L_x_32:
        /* <DEDUP_REMOVED lines=13> */
.L_x_35:
[----:B------:R-:W-:Y:S05]  /*13f0*/  BSYNC.RECONVERGENT B1 ;  /* 0x0000000000017941 */ /* 0x000fea0003800200 */
.L_x_34:
        /* <DEDUP_REMOVED lines=13> */
.L_x_37:
[----:B------:R-:W-:Y:S05]  /*14d0*/  BSYNC.RECONVERGENT B1 ;  /* 0x0000000000017941 */ /* 0x000fea0003800200 */
.L_x_36:
[----:B------:R-:W-:Y:S04]  /*14e0*/  BSSY.RECONVERGENT B1, `(.L_x_38) ;  /* 0x000000d000017945 */ /* 0x000fe80003800200 */
[----:B------:R-:W-:Y:S05]  /*14f0*/  @P1 BRA `(.L_x_39) ;  /* 0x00000000002c1947 */ /* 0x000fea0003800000 */
[----:B------:R-:W5:Y:S02]  /*1500*/  LDG.E.U8.CONSTANT R5, desc[UR6][R4.64+0xf] ;  /* 0x00000f0604057981 */ /* 0x000f64000c1e9100 */
[----:B-----5:R-:W-:-:S04]  /*1510*/  ISETP.GT.U32.AND P0, PT, R5, UR10, PT ;  /* 0x0000000a05007c0c */ /* 0x020fc8000bf04070 */
        /* <DEDUP_REMOVED lines=9> */
.L_x_39:
[----:B------:R-:W-:Y:S05]  /*15b0*/  BSYNC.RECONVERGENT B1 ;  /* 0x0000000000017941 */ /* 0x000fea0003800200 */
.L_x_38:
[----:B------:R-:W-:-:S05]  /*15c0*/  IMAD R8, R11, 0x10, R8 ;  /* 0x000000100b087824 */ /* 0x000fca00078e0208 */
[----:B------:R-:W-:-:S13]  /*15d0*/  ISETP.GE.U32.AND P0, PT, R8, R7, PT ;  /* 0x000000070800720c */ /* 0x000fda0003f06070 */
[----:B------:R-:W-:Y:S05]  /*15e0*/  @!P0 BRA `(.L_x_40) ;  /* 0xffffffec00f08947 */ /* 0x000fea000383ffff */
.L_x_7:
[----:B------:R-:W-:Y:S05]  /*15f0*/  BSYNC.RECONVERGENT B0 ;  /* 0x0000000000007941 */ /* 0x000fea0003800200 */
.L_x_6:
[----:B------:R-:W-:Y:S01]  /*1600*/  BAR.SYNC.DEFER_BLOCKING 0x0 ;  /* 0x0000000000007b1d */ /* 0x000fe20000010000 */
[----:B------:R-:W-:-:S13]  /*1610*/  ISETP.GT.AND P0, PT, R25, R24, PT ;  /* 0x000000181900720c */ /* 0x000fda0003f04270 */
[----:B------:R-:W-:Y:S05]  /*1620*/  @P0 EXIT ;  /* 0x000000000000094d */ /* 0x000fea0003800000 */
[----:B------:R-:W5:Y:S01]  /*1630*/  S2UR UR5, SR_CgaCtaId ;  /* 0x00000000000579c3 */ /* 0x000f620000008800 */
[----:B------:R-:W-:Y:S01]  /*1640*/  UMOV UR4, 0x400 ;  /* 0x0000040000047882 */ /* 0x000fe20000000000 */
[C---:B------:R-:W-:Y:S02]  /*1650*/  IMAD R2, R3.reuse, R25, RZ ;  /* 0x0000001903027224 */ /* 0x040fe400078e02ff */
[----:B------:R-:W-:-:S04]  /*1660*/  IMAD R3, R3, R0, RZ ;  /* 0x0000000003037224 */ /* 0x000fc800078e02ff */
[----:B------:R-:W0:Y:S01]  /*1670*/  LDC.64 R26, c[0x0][0x388] ;  /* 0x0000e200ff1a7b82 */ /* 0x000e220000000a00 */
[----:B-----5:R-:W-:-:S06]  /*1680*/  ULEA UR4, UR5, UR4, 0x18 ;  /* 0x0000000405047291 */ /* 0x020fcc000f8ec0ff */
[----:B------:R-:W-:Y:S01]  /*1690*/  LEA R2, R2, UR4, 0x7 ;  /* 0x0000000402027c11 */ /* 0x000fe2000f8e38ff */
[----:B0-----:R-:W-:-:S04]  /*16a0*/  IMAD.WIDE.U32 R26, R25, 0x4, R26 ;  /* 0x00000004191a7825 */ /* 0x001fc800078e001a */
[----:B------:R-:W-:-:S07]  /*16b0*/  VIADD R2, R2, 0x40 ;  /* 0x0000004002027836 */ /* 0x000fce0000000000 */
.L_x_41:
[----:B------:R-:W0:Y:S04]  /*16c0*/  LDS.128 R12, [R2+-0x40] ;  /* 0xffffc000020c7984 */ /* 0x000e280000000c00 */
[----:B------:R-:W5:Y:S04]  /*16d0*/  LDS.128 R20, [R2+-0x30] ;  /* 0xffffd00002147984 */ /* 0x000f680000000c00 */
[----:B------:R-:W5:Y:S04]  /*16e0*/  LDS.128 R4, [R2+-0x20] ;  /* 0xffffe00002047984 */ /* 0x000f680000000c00 */
[----:B------:R-:W5:Y:S04]  /*16f0*/  LDS.128 R16, [R2+-0x10] ;  /* 0xfffff00002107984 */ /* 0x000f680000000c00 */
[----:B-1234-:R-:W1:Y:S01]  /*1700*/  LDS.128 R8, [R2] ;  /* 0x0000000002087984 */ /* 0x01ee620000000c00 */
[----:B0-----:R-:W-:-:S04]  /*1710*/  IADD3 R12, PT, PT, R14, R13, R12 ;  /* 0x0000000d0e0c7210 */ /* 0x001fc80007ffe00c */
[----:B-----5:R-:W-:-:S04]  /*1720*/  IADD3 R12, PT, PT, R20, R15, R12 ;  /* 0x0000000f140c7210 */ /* 0x020fc80007ffe00c */
[----:B------:R-:W-:Y:S02]  /*1730*/  IADD3 R21, PT, PT, R22, R21, R12 ;  /* 0x0000001516157210 */ /* 0x000fe40007ffe00c */
[----:B------:R-:W0:Y:S02]  /*1740*/  LDS.128 R12, [R2+0x10] ;  /* 0x00001000020c7984 */ /* 0x000e240000000c00 */
[----:B------:R-:W-:Y:S02]  /*1750*/  IADD3 R4, PT, PT, R4, R23, R21 ;  /* 0x0000001704047210 */ /* 0x000fe40007ffe015 */
[----:B------:R-:W2:Y:S02]  /*1760*/  LDS.128 R20, [R2+0x20] ;  /* 0x0000200002147984 */ /* 0x000ea40000000c00 */
[----:B------:R-:W-:-:S04]  /*1770*/  IADD3 R4, PT, PT, R6, R5, R4 ;  /* 0x0000000506047210 */ /* 0x000fc80007ffe004 */
[----:B------:R-:W-:-:S04]  /*1780*/  IADD3 R4, PT, PT, R16, R7, R4 ;  /* 0x0000000710047210 */ /* 0x000fc80007ffe004 */
[----:B------:R-:W-:Y:S02]  /*1790*/  IADD3 R17, PT, PT, R18, R17, R4 ;  /* 0x0000001112117210 */ /* 0x000fe40007ffe004 */
[----:B------:R-:W3:Y:S02]  /*17a0*/  LDS.128 R4, [R2+0x30] ;  /* 0x0000300002047984 */ /* 0x000ee40000000c00 */
[----:B-1----:R-:W-:-:S04]  /*17b0*/  IADD3 R8, PT, PT, R8, R19, R17 ;  /* 0x0000001308087210 */ /* 0x002fc80007ffe011 */
[----:B------:R-:W-:Y:S01]  /*17c0*/  IADD3 R8, PT, PT, R10, R9, R8 ;  /* 0x000000090a087210 */ /* 0x000fe20007ffe008 */
[----:B------:R-:W-:-:S03]  /*17d0*/  IMAD.IADD R25, R0, 0x1, R25 ;  /* 0x0000000100197824 */ /* 0x000fc600078e0219 */
[----:B0-----:R-:W-:-:S04]  /*17e0*/  IADD3 R8, PT, PT, R12, R11, R8 ;  /* 0x0000000b0c087210 */ /* 0x001fc80007ffe008 */
[----:B------:R-:W-:-:S04]  /*17f0*/  IADD3 R8, PT, PT, R14, R13, R8 ;  /* 0x0000000d0e087210 */ /* 0x000fc80007ffe008 */
[----:B--2---:R-:W-:-:S04]  /*1800*/  IADD3 R8, PT, PT, R20, R15, R8 ;  /* 0x0000000f14087210 */ /* 0x004fc80007ffe008 */
[----:B------:R-:W-:Y:S02]  /*1810*/  IADD3 R8, PT, PT, R22, R21, R8 ;  /* 0x0000001516087210 */ /* 0x000fe40007ffe008 */
[----:B------:R-:W-:Y:S02]  /*1820*/  ISETP.GT.AND P0, PT, R25, R24, PT ;  /* 0x000000181900720c */ /* 0x000fe40003f04270 */
[----:B---3--:R-:W-:-:S04]  /*1830*/  IADD3 R4, PT, PT, R4, R23, R8 ;  /* 0x0000001704047210 */ /* 0x008fc80007ffe008 */
[----:B------:R-:W-:-:S05]  /*1840*/  IADD3 R4, PT, PT, R6, R5, R4 ;  /* 0x0000000506047210 */ /* 0x000fca0007ffe004 */
[----:B------:R-:W-:Y:S02]  /*1850*/  IMAD.IADD R7, R7, 0x1, R4 ;  /* 0x0000000107077824 */ /* 0x000fe400078e0204 */
[----:B------:R-:W-:-:S03]  /*1860*/  IMAD R2, R3, 0x80, R2 ;  /* 0x0000008003027824 */ /* 0x000fc600078e0202 */
[----:B------:R0:W-:Y:S02]  /*1870*/  REDG.E.ADD.STRONG.GPU desc[UR6][R26.64], R7 ;  /* 0x000000071a00798e */ /* 0x0001e4000c12e106 */
[----:B0-----:R-:W-:Y:S01]  /*1880*/  IMAD.WIDE.U32 R26, R0, 0x4, R26 ;  /* 0x00000004001a7825 */ /* 0x001fe200078e001a */
[----:B------:R-:W-:Y:S06]  /*1890*/  @!P0 BRA `(.L_x_41) ;  /* 0xfffffffc00888947 */ /* 0x000fec000383ffff */
[----:B------:R-:W-:Y:S05]  /*18a0*/  EXIT ;  /* 0x000000000000794d */ /* 0x000fea0003800000 */
.L_x_42:
[----:B------:R-:W-:-:S00]  /*18b0*/  BRA `(.L_x_42) ;  /* 0xfffffffc00fc7947 */ /* 0x000fc0000383ffff */
[----:B------:R-:W-:-:S00]  /*18c0*/  NOP ;  /* 0x0000000000007918 */ /* 0x000fc00000000000 */
        /* <DEDUP_REMOVED lines=11> */
.L_x_43:


//--------------------- .nv.shared._Z22histogram_range_kernelPKhPjjii --------------------------
	.section	.nv.shared._Z22histogram_range_kernelPKhPjjii,"aw",@nobits
	.sectionflags	@""
	.align	16
	.zero		1024


//--------------------- .nv.shared.reserved.0     --------------------------
	.section	.nv.shared.reserved.0,"aw",@nobits
	.weak		__nv_reservedSMEM_offset_0_alias
	.size		__nv_reservedSMEM_offset_0_alias, 0, 64
	.other		__nv_reservedSMEM_offset_0_alias,@"STO_CUDA_RESERVED_SHARED STV_DEFAULT"
__nv_reservedSMEM_offset_0_alias:
	.zero		0
	.zero		64


//--------------------- .nv.constant0._Z22histogram_range_kernelPKhPjjii --------------------------
	.section	.nv.constant0._Z22histogram_range_kernelPKhPjjii,"a",@progbits
	.sectionflags	@""
	.align	4
.nv.constant0._Z22histogram_range_kernelPKhPjjii:
	.zero		924


//--------------------- SYMBOLS --------------------------

	.type		.nv.reservedSmem.offset0,@object
	.size		.nv.reservedSmem.offset0,0x4
	.type		.nv.reservedSmem.cap,@object
	.size		.nv.reservedSmem.cap,0x4
